	.headerflags	@"EF_CUDA_TEXMODE_UNIFIED EF_CUDA_64BIT_ADDRESS EF_CUDA_ACCELERATORS EF_CUDA_SM90 EF_CUDA_VIRTUAL_SM(EF_CUDA_SM90)"
	.elftype	@"ET_EXEC"


//--------------------- .nv.info                  --------------------------
	.section	.nv.info,"",@"SHT_CUDA_INFO"
	.align	4


	//----- nvinfo : EIATTR_REGCOUNT
	.align		4
        /*0000*/ 	.byte	0x04, 0x2f
        /*0002*/ 	.short	(.L_1 - .L_0)
	.align		4
.L_0:
        /*0004*/ 	.word	index@(triton_poi_fused_add_clamp_8)
        /*0008*/ 	.word	0x00000008


	//----- nvinfo : EIATTR_MIN_STACK_SIZE
	.align		4
.L_1:
        /*000c*/ 	.byte	0x04, 0x12
        /*000e*/ 	.short	(.L_3 - .L_2)
	.align		4
.L_2:
        /*0010*/ 	.word	index@(triton_poi_fused_add_clamp_8)
        /*0014*/ 	.word	0x00000000


	//----- nvinfo : EIATTR_FRAME_SIZE
	.align		4
.L_3:
        /*0018*/ 	.byte	0x04, 0x11
        /*001a*/ 	.short	(.L_5 - .L_4)
	.align		4
.L_4:
        /*001c*/ 	.word	index@(triton_poi_fused_add_clamp_8)
        /*0020*/ 	.word	0x00000000


	//----- nvinfo : EIATTR_MIN_STACK_SIZE
	.align		4
.L_5:
        /*0024*/ 	.byte	0x04, 0x12
        /*0026*/ 	.short	(.L_7 - .L_6)
	.align		4
.L_6:
        /*0028*/ 	.word	index@(triton_poi_fused_add_clamp_8)
        /*002c*/ 	.word	0x00000000
.L_7:


//--------------------- .nv.info.triton_poi_fused_add_clamp_8 --------------------------
	.section	.nv.info.triton_poi_fused_add_clamp_8,"",@"SHT_CUDA_INFO"
	.sectionflags	@""
	.align	4


	//----- nvinfo : EIATTR_CUDA_API_VERSION
	.align		4
        /*0000*/ 	.byte	0x04, 0x37
        /*0002*/ 	.short	(.L_9 - .L_8)
.L_8:
        /*0004*/ 	.word	0x0000007c


	//----- nvinfo : EIATTR_KPARAM_INFO
	.align		4
.L_9:
        /*0008*/ 	.byte	0x04, 0x17
        /*000a*/ 	.short	(.L_11 - .L_10)
.L_10:
        /*000c*/ 	.word	0x00000000
        /*0010*/ 	.short	0x0001
        /*0012*/ 	.short	0x0008
        /*0014*/ 	.byte	0x00, 0xf0, 0x11, 0x00


	//----- nvinfo : EIATTR_KPARAM_INFO
	.align		4
.L_11:
        /*0018*/ 	.byte	0x04, 0x17
        /*001a*/ 	.short	(.L_13 - .L_12)
.L_12:
        /*001c*/ 	.word	0x00000000
        /*0020*/ 	.short	0x0000
        /*0022*/ 	.short	0x0000
        /*0024*/ 	.byte	0x00, 0xf4, 0x21, 0x00


	//----- nvinfo : EIATTR_SPARSE_MMA_MASK
	.align		4
.L_13:
        /*0028*/ 	.byte	0x03, 0x50
        /*002a*/ 	.short	0x0000


	//----- nvinfo : EIATTR_MAXREG_COUNT
	.align		4
        /*002c*/ 	.byte	0x03, 0x1b
        /*002e*/ 	.short	0x00ff


	//----- nvinfo : EIATTR_EXIT_INSTR_OFFSETS
	.align		4
        /*0030*/ 	.byte	0x04, 0x1c
        /*0032*/ 	.short	(.L_15 - .L_14)


	//   ....[0]....
.L_14:
        /*0034*/ 	.word	0x00000100


	//   ....[1]....
        /*0038*/ 	.word	0x00000130


	//----- nvinfo : EIATTR_REQNTID
	.align		4
.L_15:
        /*003c*/ 	.byte	0x04, 0x10
        /*003e*/ 	.short	(.L_17 - .L_16)
.L_16:
        /*0040*/ 	.word	0x00000020
        /*0044*/ 	.word	0x00000001
        /*0048*/ 	.word	0x00000001


	//----- nvinfo : EIATTR_CBANK_PARAM_SIZE
	.align		4
.L_17:
        /*004c*/ 	.byte	0x03, 0x19
        /*004e*/ 	.short	0x000c


	//----- nvinfo : EIATTR_PARAM_CBANK
	.align		4
        /*0050*/ 	.byte	0x04, 0x0a
        /*0052*/ 	.short	(.L_19 - .L_18)
	.align		4
.L_18:
        /*0054*/ 	.word	index@(.nv.constant0.triton_poi_fused_add_clamp_8)
        /*0058*/ 	.short	0x0210
        /*005a*/ 	.short	0x000c


	//----- nvinfo : EIATTR_SW_WAR
	.align		4
.L_19:
        /*005c*/ 	.byte	0x04, 0x36
        /*005e*/ 	.short	(.L_21 - .L_20)
.L_20:
        /*0060*/ 	.word	0x00000008
.L_21:


//--------------------- .nv.callgraph             --------------------------
	.section	.nv.callgraph,"",@"SHT_CUDA_CALLGRAPH"
	.align	4
	.sectionentsize	8
	.align		4
        /*0000*/ 	.word	0x00000000
	.align		4
        /*0004*/ 	.word	0xffffffff
	.align		4
        /*0008*/ 	.word	0x00000000
	.align		4
        /*000c*/ 	.word	0xfffffffe
	.align		4
        /*0010*/ 	.word	0x00000000
	.align		4
        /*0014*/ 	.word	0xfffffffd
	.align		4
        /*0018*/ 	.word	0x00000000
	.align		4
        /*001c*/ 	.word	0xfffffffc


//--------------------- .text.triton_poi_fused_add_clamp_8 --------------------------
	.section	.text.triton_poi_fused_add_clamp_8,"ax",@progbits
	.align	128
        .global         triton_poi_fused_add_clamp_8
        .type           triton_poi_fused_add_clamp_8,@function
        .size           triton_poi_fused_add_clamp_8,(.L_x_1 - triton_poi_fused_add_clamp_8)
        .other          triton_poi_fused_add_clamp_8,@"STO_CUDA_ENTRY STV_DEFAULT"
triton_poi_fused_add_clamp_8:
.text.triton_poi_fused_add_clamp_8:
[----:B------:R-:W0:Y:S02]  /*0000*/  LDC R1, c[0x0][0x28] ;  /* 0x00000a00ff017b82 */ /* 0x000e240000000800 */
[----:B------:R-:W1:Y:S01]  /*0010*/  S2R R2, SR_TID.X ;  /* 0x0000000000027919 */ /* 0x000e620000002100 */
[----:B------:R-:W2:Y:S01]  /*0020*/  LDC.64 R4, c[0x0][0x210] ;  /* 0x00008400ff047b82 */ /* 0x000ea20000000a00 */
[----:B------:R-:W3:Y:S01]  /*0030*/  S2R R3, SR_CTAID.X ;  /* 0x0000000000037919 */ /* 0x000ee20000002500 */
[C---:B-1----:R-:W-:Y:S02]  /*0040*/  LOP3.LUT R0, R2.reuse, 0xf, RZ, 0xc0, !PT ;  /* 0x0000000f02007812 */ /* 0x042fe400078ec0ff */
[----:B------:R-:W-:-:S03]  /*0050*/  LOP3.LUT P0, RZ, R2, 0x10, RZ, 0xc0, !PT ;  /* 0x0000001002ff7812 */ /* 0x000fc6000780c0ff */
[----:B---3--:R-:W-:-:S04]  /*0060*/  IMAD R3, R3, 0x10, R0 ;  /* 0x0000001003037824 */ /* 0x008fc800078e0200 */
[C---:B--2---:R-:W-:Y:S01]  /*0070*/  IMAD.WIDE R4, R3.reuse, 0x8, R4 ;  /* 0x0000000803047825 */ /* 0x044fe200078e0204 */
[----:B------:R-:W-:Y:S02]  /*0080*/  I2FP.F32.S32 R0, R3 ;  /* 0x0000000300007245 */ /* 0x000fe40000201400 */
[----:B------:R-:W-:-:S03]  /*0090*/  ISETP.LT.AND P0, PT, R3, 0x10, !P0 ;  /* 0x000000100300780c */ /* 0x000fc60004701270 */
[----:B------:R-:W-:-:S05]  /*00a0*/  FMUL R0, R0, 0.46666666865348815918 ;  /* 0x3eeeeeef00007820 */ /* 0x000fca0000400000 */
[----:B------:R-:W-:-:S06]  /*00b0*/  FMNMX R0, RZ, R0, !PT ;  /* 0x00000000ff007209 */ /* 0x000fcc0007800000 */
[----:B------:R-:W1:Y:S02]  /*00c0*/  F2I.TRUNC.NTZ R0, R0 ;  /* 0x0000000000007305 */ /* 0x000e64000020f100 */
[----:B-1----:R-:W-:-:S05]  /*00d0*/  VIMNMX R2, R0, 0x6, PT ;  /* 0x0000000600027848 */ /* 0x002fca0003fe0100 */
[----:B------:R-:W-:-:S05]  /*00e0*/  VIADD R2, R2, 0x1 ;  /* 0x0000000102027836 */ /* 0x000fca0000000000 */
[----:B------:R-:W-:Y:S01]  /*00f0*/  SHF.R.S32.HI R3, RZ, 0x1f, R2 ;  /* 0x0000001fff037819 */ /* 0x000fe20000011402 */
[----:B------:R-:W-:Y:S06]  /*0100*/  @!P0 EXIT ;  /* 0x000000000000894d */ /* 0x000fec0003800000 */
[----:B------:R-:W-:Y:S02]  /*0110*/  ULDC.64 UR4, c[0x0][0x208] ;  /* 0x0000820000047ab9 */ /* 0x000fe40000000a00 */
[----:B------:R-:W-:Y:S01]  /*0120*/  STG.E.64 desc[UR4][R4.64], R2 ;  /* 0x0000000204007986 */ /* 0x000fe2000c101b04 */
[----:B------:R-:W-:Y:S05]  /*0130*/  EXIT ;  /* 0x000000000000794d */ /* 0x000fea0003800000 */
.L_x_0:
[----:B------:R-:W-:-:S00]  /*0140*/  BRA `(.L_x_0) ;  /* 0xfffffffc00fc7947 */ /* 0x000fc0000383ffff */
[----:B------:R-:W-:-:S00]  /*0150*/  NOP ;  /* 0x0000000000007918 */ /* 0x000fc00000000000 */
        /* <DEDUP_REMOVED lines=10> */
.L_x_1:


//--------------------- .nv.constant0.triton_poi_fused_add_clamp_8 --------------------------
	.section	.nv.constant0.triton_poi_fused_add_clamp_8,"a",@progbits
	.sectionflags	@""
	.align	4
.nv.constant0.triton_poi_fused_add_clamp_8:
	.zero		540
